//
// Generated by NVIDIA NVVM Compiler
//
// Compiler Build ID: CL-36424714
// Cuda compilation tools, release 13.0, V13.0.88
// Based on NVVM 20.0.0
//

.version 9.0
.target sm_100
.address_size 64

	// .globl	_Z9boxFilter6MatrixS_
.const .align 4 .b8 W[36] = {57, 142, 227, 61, 57, 142, 227, 61, 57, 142, 227, 61, 57, 142, 227, 61, 57, 142, 227, 61, 57, 142, 227, 61, 57, 142, 227, 61, 57, 142, 227, 61, 57, 142, 227, 61};

.visible .entry _Z9boxFilter6MatrixS_(
	.param .align 8 .b8 _Z9boxFilter6MatrixS__param_0[16],
	.param .align 8 .b8 _Z9boxFilter6MatrixS__param_1[16]
)
{
	.reg .pred 	%p<25>;
	.reg .b32 	%r<22>;
	.reg .b32 	%f<28>;
	.reg .b64 	%rd<13>;

	ld.param.v2.u32 	{%r1, %r2}, [_Z9boxFilter6MatrixS__param_0];
	ld.param.u64 	%rd6, [_Z9boxFilter6MatrixS__param_1+8];
	ld.param.u64 	%rd7, [_Z9boxFilter6MatrixS__param_0+8];
	cvta.to.global.u64 	%rd1, %rd7;
	cvta.to.global.u64 	%rd8, %rd6;
	mov.u32 	%r9, %ctaid.x;
	mov.u32 	%r10, %ntid.x;
	mov.u32 	%r11, %tid.x;
	mad.lo.s32 	%r3, %r9, %r10, %r11;
	mov.u32 	%r12, %ctaid.y;
	mov.u32 	%r13, %ntid.y;
	mov.u32 	%r14, %tid.y;
	mad.lo.s32 	%r4, %r12, %r13, %r14;
	mul.lo.s32 	%r5, %r1, %r3;
	add.s32 	%r6, %r5, %r4;
	mul.wide.s32 	%rd9, %r6, 4;
	add.s64 	%rd2, %rd8, %rd9;
	setp.lt.s32 	%p1, %r3, 1;
	setp.gt.s32 	%p2, %r3, %r1;
	or.pred  	%p3, %p1, %p2;
	@%p3 bra 	$L__BB0_7;
	setp.eq.s32 	%p4, %r4, 0;
	setp.gt.s32 	%p5, %r4, %r2;
	sub.s32 	%r15, %r5, %r1;
	add.s32 	%r16, %r4, %r15;
	add.s32 	%r17, %r16, -1;
	mul.wide.s32 	%rd10, %r17, 4;
	add.s64 	%rd3, %rd1, %rd10;
	or.pred  	%p6, %p4, %p5;
	@%p6 bra 	$L__BB0_3;
	ld.global.f32 	%f1, [%rd3];
	ld.global.f32 	%f2, [%rd2];
	fma.rn.f32 	%f3, %f1, 0f3DE38E39, %f2;
	st.global.f32 	[%rd2], %f3;
$L__BB0_3:
	setp.ge.s32 	%p7, %r4, %r2;
	@%p7 bra 	$L__BB0_5;
	ld.global.f32 	%f4, [%rd3+4];
	ld.global.f32 	%f5, [%rd2];
	fma.rn.f32 	%f6, %f4, 0f3DE38E39, %f5;
	st.global.f32 	[%rd2], %f6;
$L__BB0_5:
	add.s32 	%r18, %r4, 1;
	setp.ge.s32 	%p8, %r18, %r2;
	@%p8 bra 	$L__BB0_7;
	ld.global.f32 	%f7, [%rd3+8];
	ld.global.f32 	%f8, [%rd2];
	fma.rn.f32 	%f9, %f7, 0f3DE38E39, %f8;
	st.global.f32 	[%rd2], %f9;
$L__BB0_7:
	setp.lt.s32 	%p9, %r3, 0;
	setp.ge.s32 	%p10, %r3, %r1;
	add.s32 	%r7, %r6, -1;
	or.pred  	%p11, %p9, %p10;
	@%p11 bra 	$L__BB0_14;
	setp.eq.s32 	%p12, %r4, 0;
	setp.gt.s32 	%p13, %r4, %r2;
	mul.wide.s32 	%rd11, %r7, 4;
	add.s64 	%rd4, %rd1, %rd11;
	or.pred  	%p14, %p12, %p13;
	@%p14 bra 	$L__BB0_10;
	ld.global.f32 	%f10, [%rd4];
	ld.global.f32 	%f11, [%rd2];
	fma.rn.f32 	%f12, %f10, 0f3DE38E39, %f11;
	st.global.f32 	[%rd2], %f12;
$L__BB0_10:
	setp.ge.s32 	%p15, %r4, %r2;
	@%p15 bra 	$L__BB0_12;
	ld.global.f32 	%f13, [%rd4+4];
	ld.global.f32 	%f14, [%rd2];
	fma.rn.f32 	%f15, %f13, 0f3DE38E39, %f14;
	st.global.f32 	[%rd2], %f15;
$L__BB0_12:
	add.s32 	%r19, %r4, 1;
	setp.ge.s32 	%p16, %r19, %r2;
	@%p16 bra 	$L__BB0_14;
	ld.global.f32 	%f16, [%rd4+8];
	ld.global.f32 	%f17, [%rd2];
	fma.rn.f32 	%f18, %f16, 0f3DE38E39, %f17;
	st.global.f32 	[%rd2], %f18;
$L__BB0_14:
	add.s32 	%r20, %r3, 1;
	setp.lt.s32 	%p17, %r3, -1;
	setp.ge.s32 	%p18, %r20, %r1;
	add.s32 	%r8, %r7, %r1;
	or.pred  	%p19, %p17, %p18;
	@%p19 bra 	$L__BB0_21;
	setp.eq.s32 	%p20, %r4, 0;
	setp.gt.s32 	%p21, %r4, %r2;
	mul.wide.s32 	%rd12, %r8, 4;
	add.s64 	%rd5, %rd1, %rd12;
	or.pred  	%p22, %p20, %p21;
	@%p22 bra 	$L__BB0_17;
	ld.global.f32 	%f19, [%rd5];
	ld.global.f32 	%f20, [%rd2];
	fma.rn.f32 	%f21, %f19, 0f3DE38E39, %f20;
	st.global.f32 	[%rd2], %f21;
$L__BB0_17:
	setp.ge.s32 	%p23, %r4, %r2;
	@%p23 bra 	$L__BB0_19;
	ld.global.f32 	%f22, [%rd5+4];
	ld.global.f32 	%f23, [%rd2];
	fma.rn.f32 	%f24, %f22, 0f3DE38E39, %f23;
	st.global.f32 	[%rd2], %f24;
$L__BB0_19:
	add.s32 	%r21, %r4, 1;
	setp.ge.s32 	%p24, %r21, %r2;
	@%p24 bra 	$L__BB0_21;
	ld.global.f32 	%f25, [%rd5+8];
	ld.global.f32 	%f26, [%rd2];
	fma.rn.f32 	%f27, %f25, 0f3DE38E39, %f26;
	st.global.f32 	[%rd2], %f27;
$L__BB0_21:
	ret;

}


// ===== COMPILED SASS (sm_100) =====

	.target	sm_100

	.elftype	@"ET_EXEC"


//--------------------- .note.nv.tkinfo           --------------------------
	.section	.note.nv.tkinfo,"",@"SHT_NOTE"
	.sectionflags	@"SHF_NOTE_NV_TKINFO"
	.tkinfo
        /*0018*/ 	.word	0x00000002
        /*0030*/ 	.string	""
        /*0030*/ 	.string	"ptxas"
        /*0030*/ 	.string	"Cuda compilation tools, release 13.0, V13.0.88"
        /*0030*/ 	.string	"Build cuda_13.0.r13.0/compiler.36424714_0"
        /*0030*/ 	.string	"-arch sm_100 -m 64 "



//--------------------- .note.nv.cuinfo           --------------------------
	.section	.note.nv.cuinfo,"",@"SHT_NOTE"
	.sectionflags	@"SHF_NOTE_NV_CUINFO"
        /*0018*/ 	.short	0x0002
        /*001a*/ 	.short	0x0064
        /*001c*/ 	.short	0x0082
	.zero		2


//--------------------- .nv.info                  --------------------------
	.section	.nv.info,"",@"SHT_CUDA_INFO"
	.align	4


	//----- nvinfo : EIATTR_REGCOUNT
	.align		4
        /*0000*/ 	.byte	0x04, 0x2f
        /*0002*/ 	.short	(.L_2 - .L_1)
	.align		4
.L_1:
        /*0004*/ 	.word	index@(_Z9boxFilter6MatrixS_)
        /*0008*/ 	.word	0x00000010


	//----- nvinfo : EIATTR_FRAME_SIZE
	.align		4
.L_2:
        /*000c*/ 	.byte	0x04, 0x11
        /*000e*/ 	.short	(.L_4 - .L_3)
	.align		4
.L_3:
        /*0010*/ 	.word	index@(_Z9boxFilter6MatrixS_)
        /*0014*/ 	.word	0x00000000


	//----- nvinfo : EIATTR_MIN_STACK_SIZE
	.align		4
.L_4:
        /*0018*/ 	.byte	0x04, 0x12
        /*001a*/ 	.short	(.L_6 - .L_5)
	.align		4
.L_5:
        /*001c*/ 	.word	index@(_Z9boxFilter6MatrixS_)
        /*0020*/ 	.word	0x00000000
.L_6:


//--------------------- .nv.compat                --------------------------
	.section	.nv.compat,"",@"SHT_CUDA_COMPAT_INFO"
	.align	4
        /*0000*/ 	.byte	0x02, 0x09, 0x00, 0x00, 0x02, 0x02, 0x01, 0x00, 0x02, 0x05, 0x05, 0x00, 0x03, 0x07, 0x01, 0x01
        /*0010*/ 	.byte	0x02, 0x03, 0x00, 0x00, 0x02, 0x06, 0x01, 0x00, 0x04, 0x0b, 0x08, 0x00, 0x09, 0x00, 0x00, 0x00
        /*0020*/ 	.byte	0x00, 0x00, 0x00, 0x00


//--------------------- .nv.info._Z9boxFilter6MatrixS_ --------------------------
	.section	.nv.info._Z9boxFilter6MatrixS_,"",@"SHT_CUDA_INFO"
	.sectionflags	@""
	.align	4


	//----- nvinfo : EIATTR_CUDA_API_VERSION
	.align		4
        /*0000*/ 	.byte	0x04, 0x37
        /*0002*/ 	.short	(.L_8 - .L_7)
.L_7:
        /*0004*/ 	.word	0x00000082


	//----- nvinfo : EIATTR_KPARAM_INFO
	.align		4
.L_8:
        /*0008*/ 	.byte	0x04, 0x17
        /*000a*/ 	.short	(.L_10 - .L_9)
.L_9:
        /*000c*/ 	.word	0x00000000
        /*0010*/ 	.short	0x0001
        /*0012*/ 	.short	0x0010
        /*0014*/ 	.byte	0x00, 0xf0, 0x41, 0x00


	//----- nvinfo : EIATTR_KPARAM_INFO
	.align		4
.L_10:
        /*0018*/ 	.byte	0x04, 0x17
        /*001a*/ 	.short	(.L_12 - .L_11)
.L_11:
        /*001c*/ 	.word	0x00000000
        /*0020*/ 	.short	0x0000
        /*0022*/ 	.short	0x0000
        /*0024*/ 	.byte	0x00, 0xf0, 0x41, 0x00


	//----- nvinfo : EIATTR_SPARSE_MMA_MASK
	.align		4
.L_12:
        /*0028*/ 	.byte	0x03, 0x50
        /*002a*/ 	.short	0x0000


	//----- nvinfo : EIATTR_MAXREG_COUNT
	.align		4
        /*002c*/ 	.byte	0x03, 0x1b
        /*002e*/ 	.short	0x00ff


	//----- nvinfo : EIATTR_MERCURY_ISA_VERSION
	.align		4
        /*0030*/ 	.byte	0x03, 0x5f
        /*0032*/ 	.short	0x0101


	//----- nvinfo : EIATTR_VRC_CTA_INIT_COUNT
	.align		4
        /*0034*/ 	.byte	0x02, 0x4a
	.zero		1
	.zero		1


	//----- nvinfo : EIATTR_EXIT_INSTR_OFFSETS
	.align		4
        /*0038*/ 	.byte	0x04, 0x1c
        /*003a*/ 	.short	(.L_14 - .L_13)


	//   ....[0]....
.L_13:
        /*003c*/ 	.word	0x00000540


	//   ....[1]....
        /*0040*/ 	.word	0x000006c0


	//   ....[2]....
        /*0044*/ 	.word	0x00000710


	//----- nvinfo : EIATTR_CRS_STACK_SIZE
	.align		4
.L_14:
        /*0048*/ 	.byte	0x04, 0x1e
        /*004a*/ 	.short	(.L_16 - .L_15)
.L_15:
        /*004c*/ 	.word	0x00000000


	//----- nvinfo : EIATTR_CBANK_PARAM_SIZE
	.align		4
.L_16:
        /*0050*/ 	.byte	0x03, 0x19
        /*0052*/ 	.short	0x0020


	//----- nvinfo : EIATTR_PARAM_CBANK
	.align		4
        /*0054*/ 	.byte	0x04, 0x0a
        /*0056*/ 	.short	(.L_18 - .L_17)
	.align		4
.L_17:
        /*0058*/ 	.word	index@(.nv.constant0._Z9boxFilter6MatrixS_)
        /*005c*/ 	.short	0x0380
        /*005e*/ 	.short	0x0020


	//----- nvinfo : EIATTR_SW_WAR
	.align		4
.L_18:
        /*0060*/ 	.byte	0x04, 0x36
        /*0062*/ 	.short	(.L_20 - .L_19)
.L_19:
        /*0064*/ 	.word	0x00000008
.L_20:


//--------------------- .nv.callgraph             --------------------------
	.section	.nv.callgraph,"",@"SHT_CUDA_CALLGRAPH"
	.align	4
	.sectionentsize	8
	.align		4
        /*0000*/ 	.word	0x00000000
	.align		4
        /*0004*/ 	.word	0xffffffff
	.align		4
        /*0008*/ 	.word	0x00000000
	.align		4
        /*000c*/ 	.word	0xfffffffe
	.align		4
        /*0010*/ 	.word	0x00000000
	.align		4
        /*0014*/ 	.word	0xfffffffd
	.align		4
        /*0018*/ 	.word	0x00000000
	.align		4
        /*001c*/ 	.word	0xfffffffc


//--------------------- .nv.constant3             --------------------------
	.section	.nv.constant3,"a",@progbits
	.align	4
.nv.constant3:
	.type		W,@object
	.size		W,(.L_0 - W)
W:
        /*0000*/ 	.byte	0x39, 0x8e, 0xe3, 0x3d, 0x39, 0x8e, 0xe3, 0x3d, 0x39, 0x8e, 0xe3, 0x3d, 0x39, 0x8e, 0xe3, 0x3d
        /*0010*/ 	.byte	0x39, 0x8e, 0xe3, 0x3d, 0x39, 0x8e, 0xe3, 0x3d, 0x39, 0x8e, 0xe3, 0x3d, 0x39, 0x8e, 0xe3, 0x3d
        /*0020*/ 	.byte	0x39, 0x8e, 0xe3, 0x3d
.L_0:


//--------------------- .text._Z9boxFilter6MatrixS_ --------------------------
	.section	.text._Z9boxFilter6MatrixS_,"ax",@progbits
	.align	128
        .global         _Z9boxFilter6MatrixS_
        .type           _Z9boxFilter6MatrixS_,@function
        .size           _Z9boxFilter6MatrixS_,(.L_x_17 - _Z9boxFilter6MatrixS_)
        .other          _Z9boxFilter6MatrixS_,@"STO_CUDA_ENTRY STV_DEFAULT"
_Z9boxFilter6MatrixS_:
.text._Z9boxFilter6MatrixS_:
[----:B------:R-:W-:Y:S01]  /*0000*/  LDC R1, c[0x0][0x37c] ;  /* 0x0000df00ff017b82 */ /* 0x000fe20000000800 */
[----:B------:R-:W0:Y:S07]  /*0010*/  S2R R4, SR_TID.X ;  /* 0x0000000000047919 */ /* 0x000e2e0000002100 */
[----:B------:R-:W0:Y:S01]  /*0020*/  S2UR UR4, SR_CTAID.X ;  /* 0x00000000000479c3 */ /* 0x000e220000002500 */
[----:B------:R-:W-:Y:S01]  /*0030*/  BSSY.RECONVERGENT B0, `(.L_x_0) ;  /* 0x000002c000007945 */ /* 0x000fe20003800200 */
[----:B------:R-:W1:Y:S06]  /*0040*/  S2R R6, SR_TID.Y ;  /* 0x0000000000067919 */ /* 0x000e6c0000002200 */
[----:B------:R-:W0:Y:S08]  /*0050*/  LDC R7, c[0x0][0x360] ;  /* 0x0000d800ff077b82 */ /* 0x000e300000000800 */
[----:B------:R-:W2:Y:S08]  /*0060*/  LDC R0, c[0x0][0x380] ;  /* 0x0000e000ff007b82 */ /* 0x000eb00000000800 */
[----:B------:R-:W1:Y:S08]  /*0070*/  S2UR UR6, SR_CTAID.Y ;  /* 0x00000000000679c3 */ /* 0x000e700000002600 */
[----:B------:R-:W1:Y:S01]  /*0080*/  LDC R5, c[0x0][0x364] ;  /* 0x0000d900ff057b82 */ /* 0x000e620000000800 */
[----:B0-----:R-:W-:Y:S01]  /*0090*/  IMAD R7, R7, UR4, R4 ;  /* 0x0000000407077c24 */ /* 0x001fe2000f8e0204 */
[----:B------:R-:W0:Y:S06]  /*00a0*/  LDCU.64 UR4, c[0x0][0x358] ;  /* 0x00006b00ff0477ac */ /* 0x000e2c0008000a00 */
[----:B------:R-:W3:Y:S01]  /*00b0*/  LDC.64 R2, c[0x0][0x398] ;  /* 0x0000e600ff027b82 */ /* 0x000ee20000000a00 */
[----:B--2---:R-:W-:-:S04]  /*00c0*/  ISETP.GT.AND P0, PT, R7, R0, PT ;  /* 0x000000000700720c */ /* 0x004fc80003f04270 */
[----:B------:R-:W-:Y:S01]  /*00d0*/  ISETP.LT.OR P0, PT, R7, 0x1, P0 ;  /* 0x000000010700780c */ /* 0x000fe20000701670 */
[----:B-1----:R-:W-:-:S04]  /*00e0*/  IMAD R5, R5, UR6, R6 ;  /* 0x0000000605057c24 */ /* 0x002fc8000f8e0206 */
[----:B------:R-:W-:-:S04]  /*00f0*/  IMAD R11, R7, R0, R5 ;  /* 0x00000000070b7224 */ /* 0x000fc800078e0205 */
[----:B---3--:R-:W-:-:S04]  /*0100*/  IMAD.WIDE R2, R11, 0x4, R2 ;  /* 0x000000040b027825 */ /* 0x008fc800078e0202 */
[----:B0-----:R-:W-:Y:S05]  /*0110*/  @P0 BRA `(.L_x_1) ;  /* 0x0000000000740947 */ /* 0x001fea0003800000 */
[----:B------:R-:W0:Y:S01]  /*0120*/  LDC R10, c[0x0][0x384] ;  /* 0x0000e100ff0a7b82 */ /* 0x000e220000000800 */
[----:B------:R-:W-:Y:S01]  /*0130*/  IMAD R4, R7, R0, -R0 ;  /* 0x0000000007047224 */ /* 0x000fe200078e0a00 */
[----:B------:R-:W-:Y:S01]  /*0140*/  BSSY.RECONVERGENT B1, `(.L_x_2) ;  /* 0x000000e000017945 */ /* 0x000fe20003800200 */
[----:B------:R-:W-:-:S03]  /*0150*/  VIADD R6, R5, 0x1 ;  /* 0x0000000105067836 */ /* 0x000fc60000000000 */
[C---:B------:R-:W-:Y:S02]  /*0160*/  IADD3 R13, PT, PT, R5.reuse, -0x1, R4 ;  /* 0xffffffff050d7810 */ /* 0x040fe40007ffe004 */
[----:B------:R-:W1:Y:S01]  /*0170*/  LDC.64 R8, c[0x0][0x388] ;  /* 0x0000e200ff087b82 */ /* 0x000e620000000a00 */
[CC--:B0-----:R-:W-:Y:S02]  /*0180*/  ISETP.GT.AND P0, PT, R5.reuse, R10.reuse, PT ;  /* 0x0000000a0500720c */ /* 0x0c1fe40003f04270 */
[-C--:B------:R-:W-:Y:S02]  /*0190*/  ISETP.GE.AND P1, PT, R6, R10.reuse, PT ;  /* 0x0000000a0600720c */ /* 0x080fe40003f26270 */
[C---:B------:R-:W-:Y:S02]  /*01a0*/  ISETP.EQ.OR P0, PT, R5.reuse, RZ, P0 ;  /* 0x000000ff0500720c */ /* 0x040fe40000702670 */
[----:B------:R-:W-:Y:S01]  /*01b0*/  ISETP.GE.AND P2, PT, R5, R10, PT ;  /* 0x0000000a0500720c */ /* 0x000fe20003f46270 */
[----:B-1----:R-:W-:-:S10]  /*01c0*/  IMAD.WIDE R8, R13, 0x4, R8 ;  /* 0x000000040d087825 */ /* 0x002fd400078e0208 */
[----:B------:R-:W-:Y:S05]  /*01d0*/  @P0 BRA `(.L_x_3) ;  /* 0x0000000000100947 */ /* 0x000fea0003800000 */
[----:B------:R-:W2:Y:S04]  /*01e0*/  LDG.E R4, desc[UR4][R8.64] ;  /* 0x0000000408047981 */ /* 0x000ea8000c1e1900 */
[----:B------:R-:W2:Y:S02]  /*01f0*/  LDG.E R13, desc[UR4][R2.64] ;  /* 0x00000004020d7981 */ /* 0x000ea4000c1e1900 */
[----:B--2---:R-:W-:-:S05]  /*0200*/  FFMA R13, R4, 0.11111111193895339966, R13 ;  /* 0x3de38e39040d7823 */ /* 0x004fca000000000d */
[----:B------:R0:W-:Y:S02]  /*0210*/  STG.E desc[UR4][R2.64], R13 ;  /* 0x0000000d02007986 */ /* 0x0001e4000c101904 */
.L_x_3:
[----:B------:R-:W-:Y:S05]  /*0220*/  BSYNC.RECONVERGENT B1 ;  /* 0x0000000000017941 */ /* 0x000fea0003800200 */
.L_x_2:
[----:B------:R-:W-:Y:S04]  /*0230*/  BSSY.RECONVERGENT B1, `(.L_x_4) ;  /* 0x0000006000017945 */ /* 0x000fe80003800200 */
[----:B------:R-:W-:Y:S05]  /*0240*/  @P2 BRA `(.L_x_5) ;  /* 0x0000000000102947 */ /* 0x000fea0003800000 */
[----:B------:R-:W2:Y:S04]  /*0250*/  LDG.E R4, desc[UR4][R8.64+0x4] ;  /* 0x0000040408047981 */ /* 0x000ea8000c1e1900 */
[----:B0-----:R-:W2:Y:S02]  /*0260*/  LDG.E R13, desc[UR4][R2.64] ;  /* 0x00000004020d7981 */ /* 0x001ea4000c1e1900 */
[----:B--2---:R-:W-:-:S05]  /*0270*/  FFMA R13, R4, 0.11111111193895339966, R13 ;  /* 0x3de38e39040d7823 */ /* 0x004fca000000000d */
[----:B------:R1:W-:Y:S02]  /*0280*/  STG.E desc[UR4][R2.64], R13 ;  /* 0x0000000d02007986 */ /* 0x0003e4000c101904 */
.L_x_5:
[----:B------:R-:W-:Y:S05]  /*0290*/  BSYNC.RECONVERGENT B1 ;  /* 0x0000000000017941 */ /* 0x000fea0003800200 */
.L_x_4:
[----:B------:R-:W-:Y:S05]  /*02a0*/  @P1 BRA `(.L_x_1) ;  /* 0x0000000000101947 */ /* 0x000fea0003800000 */
[----:B------:R-:W2:Y:S04]  /*02b0*/  LDG.E R8, desc[UR4][R8.64+0x8] ;  /* 0x0000080408087981 */ /* 0x000ea8000c1e1900 */
[----:B01----:R-:W2:Y:S02]  /*02c0*/  LDG.E R13, desc[UR4][R2.64] ;  /* 0x00000004020d7981 */ /* 0x003ea4000c1e1900 */
[----:B--2---:R-:W-:-:S05]  /*02d0*/  FFMA R13, R8, 0.11111111193895339966, R13 ;  /* 0x3de38e39080d7823 */ /* 0x004fca000000000d */
[----:B------:R2:W-:Y:S02]  /*02e0*/  STG.E desc[UR4][R2.64], R13 ;  /* 0x0000000d02007986 */ /* 0x0005e4000c101904 */
.L_x_1:
[----:B------:R-:W-:Y:S05]  /*02f0*/  BSYNC.RECONVERGENT B0 ;  /* 0x0000000000007941 */ /* 0x000fea0003800200 */
.L_x_0:
[----:B------:R-:W-:Y:S01]  /*0300*/  ISETP.GE.AND P0, PT, R7, R0, PT ;  /* 0x000000000700720c */ /* 0x000fe20003f06270 */
[----:B------:R-:W-:Y:S01]  /*0310*/  BSSY.RECONVERGENT B0, `(.L_x_6) ;  /* 0x000001f000007945 */ /* 0x000fe20003800200 */
[----:B------:R-:W-:Y:S02]  /*0320*/  VIADD R11, R11, 0xffffffff ;  /* 0xffffffff0b0b7836 */ /* 0x000fe40000000000 */
[----:B------:R-:W-:-:S13]  /*0330*/  ISETP.LT.OR P0, PT, R7, RZ, P0 ;  /* 0x000000ff0700720c */ /* 0x000fda0000701670 */
[----:B------:R-:W-:Y:S05]  /*0340*/  @P0 BRA `(.L_x_7) ;  /* 0x00000000006c0947 */ /* 0x000fea0003800000 */
[----:B------:R-:W3:Y:S01]  /*0350*/  LDC R4, c[0x0][0x384] ;  /* 0x0000e100ff047b82 */ /* 0x000ee20000000800 */
[C---:B012---:R-:W-:Y:S01]  /*0360*/  IADD3 R13, PT, PT, R5.reuse, 0x1, RZ ;  /* 0x00000001050d7810 */ /* 0x047fe20007ffe0ff */
[----:B------:R-:W-:Y:S06]  /*0370*/  BSSY.RECONVERGENT B1, `(.L_x_8) ;  /* 0x000000c000017945 */ /* 0x000fec0003800200 */
[----:B------:R-:W0:Y:S01]  /*0380*/  LDC.64 R8, c[0x0][0x388] ;  /* 0x0000e200ff087b82 */ /* 0x000e220000000a00 */
[-C--:B---3--:R-:W-:Y:S02]  /*0390*/  ISETP.GT.AND P0, PT, R5, R4.reuse, PT ;  /* 0x000000040500720c */ /* 0x088fe40003f04270 */
[----:B------:R-:W-:-:S02]  /*03a0*/  ISETP.GE.AND P1, PT, R13, R4, PT ;  /* 0x000000040d00720c */ /* 0x000fc40003f26270 */
[C---:B------:R-:W-:Y:S02]  /*03b0*/  ISETP.EQ.OR P0, PT, R5.reuse, RZ, P0 ;  /* 0x000000ff0500720c */ /* 0x040fe40000702670 */
[----:B------:R-:W-:Y:S01]  /*03c0*/  ISETP.GE.AND P2, PT, R5, R4, PT ;  /* 0x000000040500720c */ /* 0x000fe20003f46270 */
[----:B0-----:R-:W-:-:S10]  /*03d0*/  IMAD.WIDE R8, R11, 0x4, R8 ;  /* 0x000000040b087825 */ /* 0x001fd400078e0208 */
[----:B------:R-:W-:Y:S05]  /*03e0*/  @P0 BRA `(.L_x_9) ;  /* 0x0000000000100947 */ /* 0x000fea0003800000 */
[----:B------:R-:W2:Y:S04]  /*03f0*/  LDG.E R4, desc[UR4][R8.64] ;  /* 0x0000000408047981 */ /* 0x000ea8000c1e1900 */
[----:B------:R-:W2:Y:S02]  /*0400*/  LDG.E R13, desc[UR4][R2.64] ;  /* 0x00000004020d7981 */ /* 0x000ea4000c1e1900 */
[----:B--2---:R-:W-:-:S05]  /*0410*/  FFMA R13, R4, 0.11111111193895339966, R13 ;  /* 0x3de38e39040d7823 */ /* 0x004fca000000000d */
[----:B------:R0:W-:Y:S02]  /*0420*/  STG.E desc[UR4][R2.64], R13 ;  /* 0x0000000d02007986 */ /* 0x0001e4000c101904 */
.L_x_9:
[----:B------:R-:W-:Y:S05]  /*0430*/  BSYNC.RECONVERGENT B1 ;  /* 0x0000000000017941 */ /* 0x000fea0003800200 */
.L_x_8:
[----:B------:R-:W-:Y:S04]  /*0440*/  BSSY.RECONVERGENT B1, `(.L_x_10) ;  /* 0x0000006000017945 */ /* 0x000fe80003800200 */
[----:B------:R-:W-:Y:S05]  /*0450*/  @P2 BRA `(.L_x_11) ;  /* 0x0000000000102947 */ /* 0x000fea0003800000 */
[----:B------:R-:W2:Y:S04]  /*0460*/  LDG.E R4, desc[UR4][R8.64+0x4] ;  /* 0x0000040408047981 */ /* 0x000ea8000c1e1900 */
[----:B0-----:R-:W2:Y:S02]  /*0470*/  LDG.E R13, desc[UR4][R2.64] ;  /* 0x00000004020d7981 */ /* 0x001ea4000c1e1900 */
[----:B--2---:R-:W-:-:S05]  /*0480*/  FFMA R13, R4, 0.11111111193895339966, R13 ;  /* 0x3de38e39040d7823 */ /* 0x004fca000000000d */
[----:B------:R1:W-:Y:S02]  /*0490*/  STG.E desc[UR4][R2.64], R13 ;  /* 0x0000000d02007986 */ /* 0x0003e4000c101904 */
.L_x_11:
[----:B------:R-:W-:Y:S05]  /*04a0*/  BSYNC.RECONVERGENT B1 ;  /* 0x0000000000017941 */ /* 0x000fea0003800200 */
.L_x_10:
[----:B------:R-:W-:Y:S05]  /*04b0*/  @P1 BRA `(.L_x_7) ;  /* 0x0000000000101947 */ /* 0x000fea0003800000 */
[----:B------:R-:W2:Y:S04]  /*04c0*/  LDG.E R8, desc[UR4][R8.64+0x8] ;  /* 0x0000080408087981 */ /* 0x000ea8000c1e1900 */
[----:B01----:R-:W2:Y:S02]  /*04d0*/  LDG.E R13, desc[UR4][R2.64] ;  /* 0x00000004020d7981 */ /* 0x003ea4000c1e1900 */
[----:B--2---:R-:W-:-:S05]  /*04e0*/  FFMA R13, R8, 0.11111111193895339966, R13 ;  /* 0x3de38e39080d7823 */ /* 0x004fca000000000d */
[----:B------:R3:W-:Y:S02]  /*04f0*/  STG.E desc[UR4][R2.64], R13 ;  /* 0x0000000d02007986 */ /* 0x0007e4000c101904 */
.L_x_7:
[----:B------:R-:W-:Y:S05]  /*0500*/  BSYNC.RECONVERGENT B0 ;  /* 0x0000000000007941 */ /* 0x000fea0003800200 */
.L_x_6:
[----:B------:R-:W-:-:S05]  /*0510*/  VIADD R9, R7, 0x1 ;  /* 0x0000000107097836 */ /* 0x000fca0000000000 */
[----:B------:R-:W-:-:S04]  /*0520*/  ISETP.GE.AND P0, PT, R9, R0, PT ;  /* 0x000000000900720c */ /* 0x000fc80003f06270 */
[----:B------:R-:W-:-:S13]  /*0530*/  ISETP.LT.OR P0, PT, R7, -0x1, P0 ;  /* 0xffffffff0700780c */ /* 0x000fda0000701670 */
[----:B------:R-:W-:Y:S05]  /*0540*/  @P0 EXIT ;  /* 0x000000000000094d */ /* 0x000fea0003800000 */
[----:B------:R-:W4:Y:S01]  /*0550*/  LDCU UR6, c[0x0][0x384] ;  /* 0x00007080ff0677ac */ /* 0x000f220008000800 */
[----:B------:R-:W5:Y:S01]  /*0560*/  LDC.64 R6, c[0x0][0x388] ;  /* 0x0000e200ff067b82 */ /* 0x000f620000000a00 */
[C---:B------:R-:W-:Y:S01]  /*0570*/  IADD3 R4, PT, PT, R5.reuse, 0x1, RZ ;  /* 0x0000000105047810 */ /* 0x040fe20007ffe0ff */
[----:B------:R-:W-:Y:S01]  /*0580*/  BSSY.RECONVERGENT B0, `(.L_x_12) ;  /* 0x000000c000007945 */ /* 0x000fe20003800200 */
[C---:B----4-:R-:W-:Y:S02]  /*0590*/  ISETP.GT.AND P0, PT, R5.reuse, UR6, PT ;  /* 0x0000000605007c0c */ /* 0x050fe4000bf04270 */
[C---:B------:R-:W-:Y:S02]  /*05a0*/  ISETP.GE.AND P1, PT, R5.reuse, UR6, PT ;  /* 0x0000000605007c0c */ /* 0x040fe4000bf26270 */
[----:B------:R-:W-:Y:S01]  /*05b0*/  ISETP.EQ.OR P0, PT, R5, RZ, P0 ;  /* 0x000000ff0500720c */ /* 0x000fe20000702670 */
[----:B------:R-:W-:Y:S01]  /*05c0*/  IMAD.IADD R5, R11, 0x1, R0 ;  /* 0x000000010b057824 */ /* 0x000fe200078e0200 */
[----:B------:R-:W-:-:S03]  /*05d0*/  ISETP.GE.AND P2, PT, R4, UR6, PT ;  /* 0x0000000604007c0c */ /* 0x000fc6000bf46270 */
[----:B-----5:R-:W-:-:S08]  /*05e0*/  IMAD.WIDE R4, R5, 0x4, R6 ;  /* 0x0000000405047825 */ /* 0x020fd000078e0206 */
[----:B------:R-:W-:Y:S05]  /*05f0*/  @P0 BRA `(.L_x_13) ;  /* 0x0000000000100947 */ /* 0x000fea0003800000 */
[----:B------:R-:W4:Y:S04]  /*0600*/  LDG.E R0, desc[UR4][R4.64] ;  /* 0x0000000404007981 */ /* 0x000f28000c1e1900 */
[----:B------:R-:W4:Y:S02]  /*0610*/  LDG.E R7, desc[UR4][R2.64] ;  /* 0x0000000402077981 */ /* 0x000f24000c1e1900 */
[----:B----4-:R-:W-:-:S05]  /*0620*/  FFMA R7, R0, 0.11111111193895339966, R7 ;  /* 0x3de38e3900077823 */ /* 0x010fca0000000007 */
[----:B------:R4:W-:Y:S02]  /*0630*/  STG.E desc[UR4][R2.64], R7 ;  /* 0x0000000702007986 */ /* 0x0009e4000c101904 */
.L_x_13:
[----:B------:R-:W-:Y:S05]  /*0640*/  BSYNC.RECONVERGENT B0 ;  /* 0x0000000000007941 */ /* 0x000fea0003800200 */
.L_x_12:
[----:B------:R-:W-:Y:S04]  /*0650*/  BSSY.RECONVERGENT B0, `(.L_x_14) ;  /* 0x0000006000007945 */ /* 0x000fe80003800200 */
[----:B------:R-:W-:Y:S05]  /*0660*/  @P1 BRA `(.L_x_15) ;  /* 0x0000000000101947 */ /* 0x000fea0003800000 */
[----:B------:R-:W5:Y:S04]  /*0670*/  LDG.E R0, desc[UR4][R4.64+0x4] ;  /* 0x0000040404007981 */ /* 0x000f68000c1e1900 */
[----:B----4-:R-:W5:Y:S02]  /*0680*/  LDG.E R7, desc[UR4][R2.64] ;  /* 0x0000000402077981 */ /* 0x010f64000c1e1900 */
[----:B-----5:R-:W-:-:S05]  /*0690*/  FFMA R7, R0, 0.11111111193895339966, R7 ;  /* 0x3de38e3900077823 */ /* 0x020fca0000000007 */
[----:B------:R4:W-:Y:S02]  /*06a0*/  STG.E desc[UR4][R2.64], R7 ;  /* 0x0000000702007986 */ /* 0x0009e4000c101904 */
.L_x_15:
[----:B------:R-:W-:Y:S05]  /*06b0*/  BSYNC.RECONVERGENT B0 ;  /* 0x0000000000007941 */ /* 0x000fea0003800200 */
.L_x_14:
[----:B------:R-:W-:Y:S05]  /*06c0*/  @P2 EXIT ;  /* 0x000000000000294d */ /* 0x000fea0003800000 */
[----:B------:R-:W5:Y:S04]  /*06d0*/  LDG.E R4, desc[UR4][R4.64+0x8] ;  /* 0x0000080404047981 */ /* 0x000f68000c1e1900 */
[----:B----4-:R-:W5:Y:S02]  /*06e0*/  LDG.E R7, desc[UR4][R2.64] ;  /* 0x0000000402077981 */ /* 0x010f64000c1e1900 */
[----:B-----5:R-:W-:-:S05]  /*06f0*/  FFMA R7, R4, 0.11111111193895339966, R7 ;  /* 0x3de38e3904077823 */ /* 0x020fca0000000007 */
[----:B------:R-:W-:Y:S01]  /*0700*/  STG.E desc[UR4][R2.64], R7 ;  /* 0x0000000702007986 */ /* 0x000fe2000c101904 */
[----:B------:R-:W-:Y:S05]  /*0710*/  EXIT ;  /* 0x000000000000794d */ /* 0x000fea0003800000 */
.L_x_16:
[----:B------:R-:W-:-:S00]  /*0720*/  BRA `(.L_x_16) ;  /* 0xfffffffc00fc7947 */ /* 0x000fc0000383ffff */
[----:B------:R-:W-:-:S00]  /*0730*/  NOP ;  /* 0x0000000000007918 */ /* 0x000fc00000000000 */
        /* <DEDUP_REMOVED lines=12> */
.L_x_17:


//--------------------- .nv.shared.reserved.0     --------------------------
	.section	.nv.shared.reserved.0,"aw",@nobits
	.weak		__nv_reservedSMEM_offset_0_alias
	.size		__nv_reservedSMEM_offset_0_alias, 0, 64
	.other		__nv_reservedSMEM_offset_0_alias,@"STO_CUDA_RESERVED_SHARED STV_DEFAULT"
__nv_reservedSMEM_offset_0_alias:
	.zero		0
	.zero		64


//--------------------- .nv.constant0._Z9boxFilter6MatrixS_ --------------------------
	.section	.nv.constant0._Z9boxFilter6MatrixS_,"a",@progbits
	.sectionflags	@""
	.align	4
.nv.constant0._Z9boxFilter6MatrixS_:
	.zero		928


//--------------------- SYMBOLS --------------------------

	.type		.nv.reservedSmem.offset0,@object
	.size		.nv.reservedSmem.offset0,0x4
